//
// Generated by NVIDIA NVVM Compiler
//
// Compiler Build ID: CL-36424714
// Cuda compilation tools, release 13.0, V13.0.88
// Based on NVVM 20.0.0
//

.version 9.0
.target sm_100
.address_size 64

	// .globl	_Z13square_kernelPfS_i

.visible .entry _Z13square_kernelPfS_i(
	.param .u64 .ptr .align 1 _Z13square_kernelPfS_i_param_0,
	.param .u64 .ptr .align 1 _Z13square_kernelPfS_i_param_1,
	.param .u32 _Z13square_kernelPfS_i_param_2
)
{
	.reg .pred 	%p<3>;
	.reg .b32 	%r<11>;
	.reg .b32 	%f<3>;
	.reg .b64 	%rd<8>;

	ld.param.u64 	%rd3, [_Z13square_kernelPfS_i_param_0];
	ld.param.u64 	%rd4, [_Z13square_kernelPfS_i_param_1];
	ld.param.u32 	%r6, [_Z13square_kernelPfS_i_param_2];
	mov.u32 	%r7, %tid.x;
	mov.u32 	%r8, %ctaid.x;
	mov.u32 	%r1, %ntid.x;
	mad.lo.s32 	%r10, %r8, %r1, %r7;
	setp.ge.s32 	%p1, %r10, %r6;
	@%p1 bra 	$L__BB0_3;
	mov.u32 	%r9, %nctaid.x;
	mul.lo.s32 	%r3, %r9, %r1;
	cvta.to.global.u64 	%rd1, %rd3;
	cvta.to.global.u64 	%rd2, %rd4;
$L__BB0_2:
	mul.wide.s32 	%rd5, %r10, 4;
	add.s64 	%rd6, %rd1, %rd5;
	ld.global.f32 	%f1, [%rd6];
	mul.f32 	%f2, %f1, %f1;
	add.s64 	%rd7, %rd2, %rd5;
	st.global.f32 	[%rd7], %f2;
	add.s32 	%r10, %r10, %r3;
	setp.lt.s32 	%p2, %r10, %r6;
	@%p2 bra 	$L__BB0_2;
$L__BB0_3:
	ret;

}


// ===== COMPILED SASS (sm_100) =====

	.target	sm_100

	.elftype	@"ET_EXEC"


//--------------------- .note.nv.tkinfo           --------------------------
	.section	.note.nv.tkinfo,"",@"SHT_NOTE"
	.sectionflags	@"SHF_NOTE_NV_TKINFO"
	.tkinfo
        /*0018*/ 	.word	0x00000002
        /*0030*/ 	.string	""
        /*0030*/ 	.string	"ptxas"
        /*0030*/ 	.string	"Cuda compilation tools, release 13.0, V13.0.88"
        /*0030*/ 	.string	"Build cuda_13.0.r13.0/compiler.36424714_0"
        /*0030*/ 	.string	"-arch sm_100 -m 64 "



//--------------------- .note.nv.cuinfo           --------------------------
	.section	.note.nv.cuinfo,"",@"SHT_NOTE"
	.sectionflags	@"SHF_NOTE_NV_CUINFO"
        /*0018*/ 	.short	0x0002
        /*001a*/ 	.short	0x0064
        /*001c*/ 	.short	0x0082
	.zero		2


//--------------------- .nv.info                  --------------------------
	.section	.nv.info,"",@"SHT_CUDA_INFO"
	.align	4


	//----- nvinfo : EIATTR_REGCOUNT
	.align		4
        /*0000*/ 	.byte	0x04, 0x2f
        /*0002*/ 	.short	(.L_1 - .L_0)
	.align		4
.L_0:
        /*0004*/ 	.word	index@(_Z13square_kernelPfS_i)
        /*0008*/ 	.word	0x00000010


	//----- nvinfo : EIATTR_FRAME_SIZE
	.align		4
.L_1:
        /*000c*/ 	.byte	0x04, 0x11
        /*000e*/ 	.short	(.L_3 - .L_2)
	.align		4
.L_2:
        /*0010*/ 	.word	index@(_Z13square_kernelPfS_i)
        /*0014*/ 	.word	0x00000000


	//----- nvinfo : EIATTR_MIN_STACK_SIZE
	.align		4
.L_3:
        /*0018*/ 	.byte	0x04, 0x12
        /*001a*/ 	.short	(.L_5 - .L_4)
	.align		4
.L_4:
        /*001c*/ 	.word	index@(_Z13square_kernelPfS_i)
        /*0020*/ 	.word	0x00000000
.L_5:


//--------------------- .nv.compat                --------------------------
	.section	.nv.compat,"",@"SHT_CUDA_COMPAT_INFO"
	.align	4
        /*0000*/ 	.byte	0x02, 0x09, 0x00, 0x00, 0x02, 0x02, 0x01, 0x00, 0x02, 0x05, 0x05, 0x00, 0x03, 0x07, 0x01, 0x01
        /*0010*/ 	.byte	0x02, 0x03, 0x00, 0x00, 0x02, 0x06, 0x01, 0x00, 0x04, 0x0b, 0x08, 0x00, 0x09, 0x00, 0x00, 0x00
        /*0020*/ 	.byte	0x00, 0x00, 0x00, 0x00


//--------------------- .nv.info._Z13square_kernelPfS_i --------------------------
	.section	.nv.info._Z13square_kernelPfS_i,"",@"SHT_CUDA_INFO"
	.sectionflags	@""
	.align	4


	//----- nvinfo : EIATTR_CUDA_API_VERSION
	.align		4
        /*0000*/ 	.byte	0x04, 0x37
        /*0002*/ 	.short	(.L_7 - .L_6)
.L_6:
        /*0004*/ 	.word	0x00000082


	//----- nvinfo : EIATTR_KPARAM_INFO
	.align		4
.L_7:
        /*0008*/ 	.byte	0x04, 0x17
        /*000a*/ 	.short	(.L_9 - .L_8)
.L_8:
        /*000c*/ 	.word	0x00000000
        /*0010*/ 	.short	0x0002
        /*0012*/ 	.short	0x0010
        /*0014*/ 	.byte	0x00, 0xf0, 0x11, 0x00


	//----- nvinfo : EIATTR_KPARAM_INFO
	.align		4
.L_9:
        /*0018*/ 	.byte	0x04, 0x17
        /*001a*/ 	.short	(.L_11 - .L_10)
.L_10:
        /*001c*/ 	.word	0x00000000
        /*0020*/ 	.short	0x0001
        /*0022*/ 	.short	0x0008
        /*0024*/ 	.byte	0x00, 0xf5, 0x21, 0x00


	//----- nvinfo : EIATTR_KPARAM_INFO
	.align		4
.L_11:
        /*0028*/ 	.byte	0x04, 0x17
        /*002a*/ 	.short	(.L_13 - .L_12)
.L_12:
        /*002c*/ 	.word	0x00000000
        /*0030*/ 	.short	0x0000
        /*0032*/ 	.short	0x0000
        /*0034*/ 	.byte	0x00, 0xf5, 0x21, 0x00


	//----- nvinfo : EIATTR_SPARSE_MMA_MASK
	.align		4
.L_13:
        /*0038*/ 	.byte	0x03, 0x50
        /*003a*/ 	.short	0x0000


	//----- nvinfo : EIATTR_MAXREG_COUNT
	.align		4
        /*003c*/ 	.byte	0x03, 0x1b
        /*003e*/ 	.short	0x00ff


	//----- nvinfo : EIATTR_MERCURY_ISA_VERSION
	.align		4
        /*0040*/ 	.byte	0x03, 0x5f
        /*0042*/ 	.short	0x0101


	//----- nvinfo : EIATTR_VRC_CTA_INIT_COUNT
	.align		4
        /*0044*/ 	.byte	0x02, 0x4a
	.zero		1
	.zero		1


	//----- nvinfo : EIATTR_EXIT_INSTR_OFFSETS
	.align		4
        /*0048*/ 	.byte	0x04, 0x1c
        /*004a*/ 	.short	(.L_15 - .L_14)


	//   ....[0]....
.L_14:
        /*004c*/ 	.word	0x00000070


	//   ....[1]....
        /*0050*/ 	.word	0x00000150


	//----- nvinfo : EIATTR_CRS_STACK_SIZE
	.align		4
.L_15:
        /*0054*/ 	.byte	0x04, 0x1e
        /*0056*/ 	.short	(.L_17 - .L_16)
.L_16:
        /*0058*/ 	.word	0x00000000


	//----- nvinfo : EIATTR_CBANK_PARAM_SIZE
	.align		4
.L_17:
        /*005c*/ 	.byte	0x03, 0x19
        /*005e*/ 	.short	0x0014


	//----- nvinfo : EIATTR_PARAM_CBANK
	.align		4
        /*0060*/ 	.byte	0x04, 0x0a
        /*0062*/ 	.short	(.L_19 - .L_18)
	.align		4
.L_18:
        /*0064*/ 	.word	index@(.nv.constant0._Z13square_kernelPfS_i)
        /*0068*/ 	.short	0x0380
        /*006a*/ 	.short	0x0014


	//----- nvinfo : EIATTR_SW_WAR
	.align		4
.L_19:
        /*006c*/ 	.byte	0x04, 0x36
        /*006e*/ 	.short	(.L_21 - .L_20)
.L_20:
        /*0070*/ 	.word	0x00000008
.L_21:


//--------------------- .nv.callgraph             --------------------------
	.section	.nv.callgraph,"",@"SHT_CUDA_CALLGRAPH"
	.align	4
	.sectionentsize	8
	.align		4
        /*0000*/ 	.word	0x00000000
	.align		4
        /*0004*/ 	.word	0xffffffff
	.align		4
        /*0008*/ 	.word	0x00000000
	.align		4
        /*000c*/ 	.word	0xfffffffe
	.align		4
        /*0010*/ 	.word	0x00000000
	.align		4
        /*0014*/ 	.word	0xfffffffd
	.align		4
        /*0018*/ 	.word	0x00000000
	.align		4
        /*001c*/ 	.word	0xfffffffc


//--------------------- .text._Z13square_kernelPfS_i --------------------------
	.section	.text._Z13square_kernelPfS_i,"ax",@progbits
	.align	128
        .global         _Z13square_kernelPfS_i
        .type           _Z13square_kernelPfS_i,@function
        .size           _Z13square_kernelPfS_i,(.L_x_2 - _Z13square_kernelPfS_i)
        .other          _Z13square_kernelPfS_i,@"STO_CUDA_ENTRY STV_DEFAULT"
_Z13square_kernelPfS_i:
.text._Z13square_kernelPfS_i:
[----:B------:R-:W-:Y:S01]  /*0000*/  LDC R1, c[0x0][0x37c] ;  /* 0x0000df00ff017b82 */ /* 0x000fe20000000800 */
[----:B------:R-:W0:Y:S07]  /*0010*/  S2R R0, SR_TID.X ;  /* 0x0000000000007919 */ /* 0x000e2e0000002100 */
[----:B------:R-:W0:Y:S01]  /*0020*/  S2UR UR4, SR_CTAID.X ;  /* 0x00000000000479c3 */ /* 0x000e220000002500 */
[----:B------:R-:W1:Y:S07]  /*0030*/  LDCU UR5, c[0x0][0x390] ;  /* 0x00007200ff0577ac */ /* 0x000e6e0008000800 */
[----:B------:R-:W0:Y:S02]  /*0040*/  LDC R11, c[0x0][0x360] ;  /* 0x0000d800ff0b7b82 */ /* 0x000e240000000800 */
[----:B0-----:R-:W-:-:S05]  /*0050*/  IMAD R0, R11, UR4, R0 ;  /* 0x000000040b007c24 */ /* 0x001fca000f8e0200 */
[----:B-1----:R-:W-:-:S13]  /*0060*/  ISETP.GE.AND P0, PT, R0, UR5, PT ;  /* 0x0000000500007c0c */ /* 0x002fda000bf06270 */
[----:B------:R-:W-:Y:S05]  /*0070*/  @P0 EXIT ;  /* 0x000000000000094d */ /* 0x000fea0003800000 */
[----:B------:R-:W0:Y:S01]  /*0080*/  LDC.64 R6, c[0x0][0x380] ;  /* 0x0000e000ff067b82 */ /* 0x000e220000000a00 */
[----:B------:R-:W1:Y:S01]  /*0090*/  LDCU UR4, c[0x0][0x370] ;  /* 0x00006e00ff0477ac */ /* 0x000e620008000800 */
[----:B------:R-:W2:Y:S06]  /*00a0*/  LDCU.64 UR6, c[0x0][0x358] ;  /* 0x00006b00ff0677ac */ /* 0x000eac0008000a00 */
[----:B------:R-:W3:Y:S01]  /*00b0*/  LDC.64 R8, c[0x0][0x388] ;  /* 0x0000e200ff087b82 */ /* 0x000ee20000000a00 */
[----:B-1----:R-:W-:-:S07]  /*00c0*/  IMAD R11, R11, UR4, RZ ;  /* 0x000000040b0b7c24 */ /* 0x002fce000f8e02ff */
.L_x_0:
[----:B0-----:R-:W-:-:S06]  /*00d0*/  IMAD.WIDE R2, R0, 0x4, R6 ;  /* 0x0000000400027825 */ /* 0x001fcc00078e0206 */
[----:B--2---:R-:W2:Y:S01]  /*00e0*/  LDG.E R2, desc[UR6][R2.64] ;  /* 0x0000000602027981 */ /* 0x004ea2000c1e1900 */
[----:B-1-3--:R-:W-:Y:S01]  /*00f0*/  IMAD.WIDE R4, R0, 0x4, R8 ;  /* 0x0000000400047825 */ /* 0x00afe200078e0208 */
[----:B------:R-:W-:-:S04]  /*0100*/  IADD3 R0, PT, PT, R11, R0, RZ ;  /* 0x000000000b007210 */ /* 0x000fc80007ffe0ff */
[----:B------:R-:W-:Y:S01]  /*0110*/  ISETP.GE.AND P0, PT, R0, UR5, PT ;  /* 0x0000000500007c0c */ /* 0x000fe2000bf06270 */
[----:B--2---:R-:W-:-:S05]  /*0120*/  FMUL R13, R2, R2 ;  /* 0x00000002020d7220 */ /* 0x004fca0000400000 */
[----:B------:R1:W-:Y:S07]  /*0130*/  STG.E desc[UR6][R4.64], R13 ;  /* 0x0000000d04007986 */ /* 0x0003ee000c101906 */
[----:B------:R-:W-:Y:S05]  /*0140*/  @!P0 BRA `(.L_x_0) ;  /* 0xfffffffc00e08947 */ /* 0x000fea000383ffff */
[----:B------:R-:W-:Y:S05]  /*0150*/  EXIT ;  /* 0x000000000000794d */ /* 0x000fea0003800000 */
.L_x_1:
[----:B------:R-:W-:-:S00]  /*0160*/  BRA `(.L_x_1) ;  /* 0xfffffffc00fc7947 */ /* 0x000fc0000383ffff */
[----:B------:R-:W-:-:S00]  /*0170*/  NOP ;  /* 0x0000000000007918 */ /* 0x000fc00000000000 */
        /* <DEDUP_REMOVED lines=8> */
.L_x_2:


//--------------------- .nv.shared.reserved.0     --------------------------
	.section	.nv.shared.reserved.0,"aw",@nobits
	.weak		__nv_reservedSMEM_offset_0_alias
	.size		__nv_reservedSMEM_offset_0_alias, 0, 64
	.other		__nv_reservedSMEM_offset_0_alias,@"STO_CUDA_RESERVED_SHARED STV_DEFAULT"
__nv_reservedSMEM_offset_0_alias:
	.zero		0
	.zero		64


//--------------------- .nv.constant0._Z13square_kernelPfS_i --------------------------
	.section	.nv.constant0._Z13square_kernelPfS_i,"a",@progbits
	.sectionflags	@""
	.align	4
.nv.constant0._Z13square_kernelPfS_i:
	.zero		916


//--------------------- SYMBOLS --------------------------

	.type		.nv.reservedSmem.offset0,@object
	.size		.nv.reservedSmem.offset0,0x4
